	.headerflags	@"EF_CUDA_TEXMODE_UNIFIED EF_CUDA_64BIT_ADDRESS EF_CUDA_ACCELERATORS EF_CUDA_SM90 EF_CUDA_VIRTUAL_SM(EF_CUDA_SM90)"
	.elftype	@"ET_EXEC"


//--------------------- .nv.info                  --------------------------
	.section	.nv.info,"",@"SHT_CUDA_INFO"
	.align	4


	//----- nvinfo : EIATTR_REGCOUNT
	.align		4
        /*0000*/ 	.byte	0x04, 0x2f
        /*0002*/ 	.short	(.L_3 - .L_2)
	.align		4
.L_2:
        /*0004*/ 	.word	index@(triton_poi_fused__native_batch_norm_legit_no_training_15)
        /*0008*/ 	.word	0x00000012


	//----- nvinfo : EIATTR_MIN_STACK_SIZE
	.align		4
.L_3:
        /*000c*/ 	.byte	0x04, 0x12
        /*000e*/ 	.short	(.L_5 - .L_4)
	.align		4
.L_4:
        /*0010*/ 	.word	index@(triton_poi_fused__native_batch_norm_legit_no_training_15)
        /*0014*/ 	.word	0x00000000


	//----- nvinfo : EIATTR_FRAME_SIZE
	.align		4
.L_5:
        /*0018*/ 	.byte	0x04, 0x11
        /*001a*/ 	.short	(.L_7 - .L_6)
	.align		4
.L_6:
        /*001c*/ 	.word	index@(triton_poi_fused__native_batch_norm_legit_no_training_15)
        /*0020*/ 	.word	0x00000000


	//----- nvinfo : EIATTR_MIN_STACK_SIZE
	.align		4
.L_7:
        /*0024*/ 	.byte	0x04, 0x12
        /*0026*/ 	.short	(.L_9 - .L_8)
	.align		4
.L_8:
        /*0028*/ 	.word	index@(triton_poi_fused__native_batch_norm_legit_no_training_15)
        /*002c*/ 	.word	0x00000000
.L_9:


//--------------------- .nv.info.triton_poi_fused__native_batch_norm_legit_no_training_15 --------------------------
	.section	.nv.info.triton_poi_fused__native_batch_norm_legit_no_training_15,"",@"SHT_CUDA_INFO"
	.sectionflags	@""
	.align	4


	//----- nvinfo : EIATTR_CUDA_API_VERSION
	.align		4
        /*0000*/ 	.byte	0x04, 0x37
        /*0002*/ 	.short	(.L_11 - .L_10)
.L_10:
        /*0004*/ 	.word	0x0000007c


	//----- nvinfo : EIATTR_KPARAM_INFO
	.align		4
.L_11:
        /*0008*/ 	.byte	0x04, 0x17
        /*000a*/ 	.short	(.L_13 - .L_12)
.L_12:
        /*000c*/ 	.word	0x00000000
        /*0010*/ 	.short	0x0006
        /*0012*/ 	.short	0x0030
        /*0014*/ 	.byte	0x00, 0xf0, 0x11, 0x00


	//----- nvinfo : EIATTR_KPARAM_INFO
	.align		4
.L_13:
        /*0018*/ 	.byte	0x04, 0x17
        /*001a*/ 	.short	(.L_15 - .L_14)
.L_14:
        /*001c*/ 	.word	0x00000000
        /*0020*/ 	.short	0x0005
        /*0022*/ 	.short	0x0028
        /*0024*/ 	.byte	0x00, 0xf4, 0x21, 0x00


	//----- nvinfo : EIATTR_KPARAM_INFO
	.align		4
.L_15:
        /*0028*/ 	.byte	0x04, 0x17
        /*002a*/ 	.short	(.L_17 - .L_16)
.L_16:
        /*002c*/ 	.word	0x00000000
        /*0030*/ 	.short	0x0004
        /*0032*/ 	.short	0x0020
        /*0034*/ 	.byte	0x00, 0xf4, 0x21, 0x00


	//----- nvinfo : EIATTR_KPARAM_INFO
	.align		4
.L_17:
        /*0038*/ 	.byte	0x04, 0x17
        /*003a*/ 	.short	(.L_19 - .L_18)
.L_18:
        /*003c*/ 	.word	0x00000000
        /*0040*/ 	.short	0x0003
        /*0042*/ 	.short	0x0018
        /*0044*/ 	.byte	0x00, 0xf4, 0x21, 0x00


	//----- nvinfo : EIATTR_KPARAM_INFO
	.align		4
.L_19:
        /*0048*/ 	.byte	0x04, 0x17
        /*004a*/ 	.short	(.L_21 - .L_20)
.L_20:
        /*004c*/ 	.word	0x00000000
        /*0050*/ 	.short	0x0002
        /*0052*/ 	.short	0x0010
        /*0054*/ 	.byte	0x00, 0xf4, 0x21, 0x00


	//----- nvinfo : EIATTR_KPARAM_INFO
	.align		4
.L_21:
        /*0058*/ 	.byte	0x04, 0x17
        /*005a*/ 	.short	(.L_23 - .L_22)
.L_22:
        /*005c*/ 	.word	0x00000000
        /*0060*/ 	.short	0x0001
        /*0062*/ 	.short	0x0008
        /*0064*/ 	.byte	0x00, 0xf4, 0x21, 0x00


	//----- nvinfo : EIATTR_KPARAM_INFO
	.align		4
.L_23:
        /*0068*/ 	.byte	0x04, 0x17
        /*006a*/ 	.short	(.L_25 - .L_24)
.L_24:
        /*006c*/ 	.word	0x00000000
        /*0070*/ 	.short	0x0000
        /*0072*/ 	.short	0x0000
        /*0074*/ 	.byte	0x00, 0xf4, 0x21, 0x00


	//----- nvinfo : EIATTR_SPARSE_MMA_MASK
	.align		4
.L_25:
        /*0078*/ 	.byte	0x03, 0x50
        /*007a*/ 	.short	0x0000


	//----- nvinfo : EIATTR_MAXREG_COUNT
	.align		4
        /*007c*/ 	.byte	0x03, 0x1b
        /*007e*/ 	.short	0x00ff


	//----- nvinfo : EIATTR_EXIT_INSTR_OFFSETS
	.align		4
        /*0080*/ 	.byte	0x04, 0x1c
        /*0082*/ 	.short	(.L_27 - .L_26)


	//   ....[0]....
.L_26:
        /*0084*/ 	.word	0x000002d0


	//   ....[1]....
        /*0088*/ 	.word	0x000002f0


	//----- nvinfo : EIATTR_REQNTID
	.align		4
.L_27:
        /*008c*/ 	.byte	0x04, 0x10
        /*008e*/ 	.short	(.L_29 - .L_28)
.L_28:
        /*0090*/ 	.word	0x00000080
        /*0094*/ 	.word	0x00000001
        /*0098*/ 	.word	0x00000001


	//----- nvinfo : EIATTR_CBANK_PARAM_SIZE
	.align		4
.L_29:
        /*009c*/ 	.byte	0x03, 0x19
        /*009e*/ 	.short	0x0034


	//----- nvinfo : EIATTR_PARAM_CBANK
	.align		4
        /*00a0*/ 	.byte	0x04, 0x0a
        /*00a2*/ 	.short	(.L_31 - .L_30)
	.align		4
.L_30:
        /*00a4*/ 	.word	index@(.nv.constant0.triton_poi_fused__native_batch_norm_legit_no_training_15)
        /*00a8*/ 	.short	0x0210
        /*00aa*/ 	.short	0x0034


	//----- nvinfo : EIATTR_SW_WAR
	.align		4
.L_31:
        /*00ac*/ 	.byte	0x04, 0x36
        /*00ae*/ 	.short	(.L_33 - .L_32)
.L_32:
        /*00b0*/ 	.word	0x00000008
.L_33:


//--------------------- .nv.callgraph             --------------------------
	.section	.nv.callgraph,"",@"SHT_CUDA_CALLGRAPH"
	.align	4
	.sectionentsize	8
	.align		4
        /*0000*/ 	.word	0x00000000
	.align		4
        /*0004*/ 	.word	0xffffffff
	.align		4
        /*0008*/ 	.word	0x00000000
	.align		4
        /*000c*/ 	.word	0xfffffffe
	.align		4
        /*0010*/ 	.word	0x00000000
	.align		4
        /*0014*/ 	.word	0xfffffffd
	.align		4
        /*0018*/ 	.word	0x00000000
	.align		4
        /*001c*/ 	.word	0xfffffffc


//--------------------- .nv.constant4             --------------------------
	.section	.nv.constant4,"a",@progbits
	.align	8
	.align		8
.nv.constant4:
        /*0000*/ 	.dword	_$_str
	.align		8
        /*0008*/ 	.dword	_$_str_$_2


//--------------------- .text.triton_poi_fused__native_batch_norm_legit_no_training_15 --------------------------
	.section	.text.triton_poi_fused__native_batch_norm_legit_no_training_15,"ax",@progbits
	.align	128
        .global         triton_poi_fused__native_batch_norm_legit_no_training_15
        .type           triton_poi_fused__native_batch_norm_legit_no_training_15,@function
        .size           triton_poi_fused__native_batch_norm_legit_no_training_15,(.L_x_1 - triton_poi_fused__native_batch_norm_legit_no_training_15)
        .other          triton_poi_fused__native_batch_norm_legit_no_training_15,@"STO_CUDA_ENTRY STV_DEFAULT"
triton_poi_fused__native_batch_norm_legit_no_training_15:
.text.triton_poi_fused__native_batch_norm_legit_no_training_15:
[----:B------:R-:W0:Y:S01]  /*0000*/  LDC R1, c[0x0][0x28] ;  /* 0x00000a00ff017b82 */ /* 0x000e220000000800 */
[----:B------:R-:W1:Y:S07]  /*0010*/  S2R R0, SR_TID.X ;  /* 0x0000000000007919 */ /* 0x000e6e0000002100 */
[----:B------:R-:W2:Y:S01]  /*0020*/  LDC.64 R8, c[0x0][0x220] ;  /* 0x00008800ff087b82 */ /* 0x000ea20000000a00 */
[----:B------:R-:W-:Y:S01]  /*0030*/  HFMA2.MMA R14, -RZ, RZ, 0, 0 ;  /* 0x00000000ff0e7435 */ /* 0x000fe200000001ff */
[----:B------:R-:W-:Y:S01]  /*0040*/  ULDC.64 UR4, c[0x0][0x208] ;  /* 0x0000820000047ab9 */ /* 0x000fe20000000a00 */
[----:B------:R-:W3:Y:S05]  /*0050*/  S2R R3, SR_CTAID.X ;  /* 0x0000000000037919 */ /* 0x000eea0000002500 */
[----:B------:R-:W4:Y:S08]  /*0060*/  LDC.64 R4, c[0x0][0x210] ;  /* 0x00008400ff047b82 */ /* 0x000f300000000a00 */
[----:B------:R-:W5:Y:S08]  /*0070*/  LDC.64 R6, c[0x0][0x218] ;  /* 0x00008600ff067b82 */ /* 0x000f700000000a00 */
[----:B------:R-:W5:Y:S01]  /*0080*/  LDC.64 R10, c[0x0][0x228] ;  /* 0x00008a00ff0a7b82 */ /* 0x000f620000000a00 */
[----:B-1----:R-:W-:-:S07]  /*0090*/  LOP3.LUT R0, R0, 0x7f, RZ, 0xc0, !PT ;  /* 0x0000007f00007812 */ /* 0x002fce00078ec0ff */
[----:B------:R-:W1:Y:S01]  /*00a0*/  LDC.64 R12, c[0x0][0x230] ;  /* 0x00008c00ff0c7b82 */ /* 0x000e620000000a00 */
[----:B---3--:R-:W-:-:S04]  /*00b0*/  LEA R0, R3, R0, 0x7 ;  /* 0x0000000003007211 */ /* 0x008fc800078e38ff */
[C---:B------:R-:W-:Y:S01]  /*00c0*/  ISETP.GE.AND P2, PT, R0.reuse, 0x1800, PT ;  /* 0x000018000000780c */ /* 0x040fe20003f46270 */
[----:B------:R-:W-:-:S05]  /*00d0*/  IMAD.HI R2, R0, 0x2aaaaaab, RZ ;  /* 0x2aaaaaab00027827 */ /* 0x000fca00078e02ff */
[----:B------:R-:W-:-:S04]  /*00e0*/  SHF.R.U32.HI R3, RZ, 0x1f, R2 ;  /* 0x0000001fff037819 */ /* 0x000fc80000011602 */
[----:B------:R-:W-:-:S05]  /*00f0*/  LEA.HI R3, R2, R3, RZ, 0x1c ;  /* 0x0000000302037211 */ /* 0x000fca00078fe0ff */
[----:B------:R-:W-:-:S04]  /*0100*/  IMAD R15, R3, -0x60, R0 ;  /* 0xffffffa0030f7824 */ /* 0x000fc800078e0200 */
[----:B--2---:R-:W-:-:S05]  /*0110*/  IMAD.WIDE R8, R15, 0x4, R8 ;  /* 0x000000040f087825 */ /* 0x004fca00078e0208 */
[----:B------:R2:W3:Y:S01]  /*0120*/  @!P2 LDG.E.EL R14, desc[UR4][R8.64] ;  /* 0x00000004080ea981 */ /* 0x0004e2000c2e1900 */
[----:B------:R-:W-:Y:S01]  /*0130*/  CS2R R2, SRZ ;  /* 0x0000000000027805 */ /* 0x000fe2000001ff00 */
[----:B----4-:R-:W-:-:S04]  /*0140*/  IMAD.WIDE R4, R0, 0x4, R4 ;  /* 0x0000000400047825 */ /* 0x010fc800078e0204 */
[C---:B-----5:R-:W-:Y:S01]  /*0150*/  IMAD.WIDE R6, R15.reuse, 0x4, R6 ;  /* 0x000000040f067825 */ /* 0x060fe200078e0206 */
[----:B------:R4:W5:Y:S03]  /*0160*/  @!P2 LDG.E R2, desc[UR4][R4.64] ;  /* 0x000000040402a981 */ /* 0x000966000c1e1900 */
[C---:B0-2---:R-:W-:Y:S01]  /*0170*/  IMAD.WIDE R8, R15.reuse, 0x4, R10 ;  /* 0x000000040f087825 */ /* 0x045fe200078e020a */
[----:B------:R0:W5:Y:S03]  /*0180*/  @!P2 LDG.E.EL R3, desc[UR4][R6.64] ;  /* 0x000000040603a981 */ /* 0x000166000c2e1900 */
[----:B-1----:R-:W-:Y:S01]  /*0190*/  IMAD.WIDE R10, R15, 0x4, R12 ;  /* 0x000000040f0a7825 */ /* 0x002fe200078e020c */
[----:B------:R-:W-:Y:S01]  /*01a0*/  CS2R R12, SRZ ;  /* 0x00000000000c7805 */ /* 0x000fe2000001ff00 */
[----:B----4-:R-:W1:Y:S05]  /*01b0*/  LDC.64 R4, c[0x0][0x238] ;  /* 0x00008e00ff047b82 */ /* 0x010e6a0000000a00 */
[----:B------:R-:W2:Y:S04]  /*01c0*/  @!P2 LDG.E.EL R12, desc[UR4][R8.64] ;  /* 0x00000004080ca981 */ /* 0x000ea8000c2e1900 */
[----:B------:R-:W2:Y:S01]  /*01d0*/  @!P2 LDG.E.EL R13, desc[UR4][R10.64] ;  /* 0x000000040a0da981 */ /* 0x000ea2000c2e1900 */
[----:B0-----:R-:W-:Y:S01]  /*01e0*/  MOV R6, 0x3e800000 ;  /* 0x3e80000000067802 */ /* 0x001fe20000000f00 */
[----:B---3--:R-:W-:-:S04]  /*01f0*/  FADD R14, R14, 9.9999997473787516356e-06 ;  /* 0x3727c5ac0e0e7421 */ /* 0x008fc80000000000 */
[----:B------:R-:W0:Y:S01]  /*0200*/  MUFU.SQRT R15, R14 ;  /* 0x0000000e000f7308 */ /* 0x000e220000002000 */
[----:B-----5:R-:W-:Y:S01]  /*0210*/  FADD R2, -R3, R2 ;  /* 0x0000000203027221 */ /* 0x020fe20000000100 */
[C---:B0-----:R-:W-:Y:S02]  /*0220*/  FSETP.GT.AND P0, PT, R15.reuse, 8.50705917302346158658e+37, PT ;  /* 0x7e8000000f00780b */ /* 0x041fe40003f04000 */
[----:B------:R-:W-:Y:S02]  /*0230*/  FSETP.GEU.AND P1, PT, R15, 1.175494350822287508e-38, PT ;  /* 0x008000000f00780b */ /* 0x000fe40003f2e000 */
[----:B------:R-:W-:-:S09]  /*0240*/  FSEL R6, R6, 1, P0 ;  /* 0x3f80000006067808 */ /* 0x000fd20000000000 */
[----:B------:R-:W-:Y:S02]  /*0250*/  @P0 FMUL R15, R15, 0.25 ;  /* 0x3e8000000f0f0820 */ /* 0x000fe40000400000 */
[----:B------:R-:W-:Y:S02]  /*0260*/  @!P1 FMUL R6, R6, 16777216 ;  /* 0x4b80000006069820 */ /* 0x000fe40000400000 */
[----:B------:R-:W-:-:S06]  /*0270*/  @!P1 FMUL R15, R15, 16777216 ;  /* 0x4b8000000f0f9820 */ /* 0x000fcc0000400000 */
[----:B------:R-:W0:Y:S02]  /*0280*/  MUFU.RCP R15, R15 ;  /* 0x0000000f000f7308 */ /* 0x000e240000001000 */
[----:B0-----:R-:W-:-:S04]  /*0290*/  FMUL R3, R15, R6 ;  /* 0x000000060f037220 */ /* 0x001fc80000400000 */
[----:B------:R-:W-:Y:S01]  /*02a0*/  FMUL R6, R2, R3 ;  /* 0x0000000302067220 */ /* 0x000fe20000400000 */
[----:B-1----:R-:W-:-:S04]  /*02b0*/  IMAD.WIDE R2, R0, 0x4, R4 ;  /* 0x0000000400027825 */ /* 0x002fc800078e0204 */
[----:B--2---:R-:W-:Y:S01]  /*02c0*/  FFMA R13, R6, R12, R13 ;  /* 0x0000000c060d7223 */ /* 0x004fe2000000000d */
[----:B------:R-:W-:Y:S06]  /*02d0*/  @P2 EXIT ;  /* 0x000000000000294d */ /* 0x000fec0003800000 */
[----:B------:R-:W-:Y:S01]  /*02e0*/  STG.E desc[UR4][R2.64], R13 ;  /* 0x0000000d02007986 */ /* 0x000fe2000c101904 */
[----:B------:R-:W-:Y:S05]  /*02f0*/  EXIT ;  /* 0x000000000000794d */ /* 0x000fea0003800000 */
.L_x_0:
[----:B------:R-:W-:-:S00]  /*0300*/  BRA `(.L_x_0) ;  /* 0xfffffffc00fc7947 */ /* 0x000fc0000383ffff */
[----:B------:R-:W-:-:S00]  /*0310*/  NOP ;  /* 0x0000000000007918 */ /* 0x000fc00000000000 */
        /* <DEDUP_REMOVED lines=14> */
.L_x_1:


//--------------------- .nv.global.init           --------------------------
	.section	.nv.global.init,"aw",@progbits
.nv.global.init:
	.type		_$_str,@object
	.size		_$_str,(_$_str_$_2 - _$_str)
_$_str:
        /*0000*/ 	.byte	0x5f, 0x5f, 0x43, 0x55, 0x44, 0x41, 0x5f, 0x46, 0x54, 0x5a, 0x00
	.type		_$_str_$_2,@object
	.size		_$_str_$_2,(.L_1 - _$_str_$_2)
_$_str_$_2:
        /*000b*/ 	.byte	0x5f, 0x5f, 0x43, 0x55, 0x44, 0x41, 0x5f, 0x50, 0x52, 0x45, 0x43, 0x5f, 0x53, 0x51, 0x52, 0x54
        /*001b*/ 	.byte	0x00
.L_1:


//--------------------- .nv.constant0.triton_poi_fused__native_batch_norm_legit_no_training_15 --------------------------
	.section	.nv.constant0.triton_poi_fused__native_batch_norm_legit_no_training_15,"a",@progbits
	.sectionflags	@""
	.align	4
.nv.constant0.triton_poi_fused__native_batch_norm_legit_no_training_15:
	.zero		580
